	.headerflags	@"EF_CUDA_TEXMODE_UNIFIED EF_CUDA_64BIT_ADDRESS EF_CUDA_ACCELERATORS EF_CUDA_SM90 EF_CUDA_VIRTUAL_SM(EF_CUDA_SM90)"
	.elftype	@"ET_EXEC"


//--------------------- .nv.info                  --------------------------
	.section	.nv.info,"",@"SHT_CUDA_INFO"
	.align	4


	//----- nvinfo : EIATTR_REGCOUNT
	.align		4
        /*0000*/ 	.byte	0x04, 0x2f
        /*0002*/ 	.short	(.L_3 - .L_2)
	.align		4
.L_2:
        /*0004*/ 	.word	index@(triton_poi_fused__native_batch_norm_legit_no_training_relu_10)
        /*0008*/ 	.word	0x00000013


	//----- nvinfo : EIATTR_MIN_STACK_SIZE
	.align		4
.L_3:
        /*000c*/ 	.byte	0x04, 0x12
        /*000e*/ 	.short	(.L_5 - .L_4)
	.align		4
.L_4:
        /*0010*/ 	.word	index@(triton_poi_fused__native_batch_norm_legit_no_training_relu_10)
        /*0014*/ 	.word	0x00000000


	//----- nvinfo : EIATTR_FRAME_SIZE
	.align		4
.L_5:
        /*0018*/ 	.byte	0x04, 0x11
        /*001a*/ 	.short	(.L_7 - .L_6)
	.align		4
.L_6:
        /*001c*/ 	.word	index@(triton_poi_fused__native_batch_norm_legit_no_training_relu_10)
        /*0020*/ 	.word	0x00000000


	//----- nvinfo : EIATTR_MIN_STACK_SIZE
	.align		4
.L_7:
        /*0024*/ 	.byte	0x04, 0x12
        /*0026*/ 	.short	(.L_9 - .L_8)
	.align		4
.L_8:
        /*0028*/ 	.word	index@(triton_poi_fused__native_batch_norm_legit_no_training_relu_10)
        /*002c*/ 	.word	0x00000000
.L_9:


//--------------------- .nv.info.triton_poi_fused__native_batch_norm_legit_no_training_relu_10 --------------------------
	.section	.nv.info.triton_poi_fused__native_batch_norm_legit_no_training_relu_10,"",@"SHT_CUDA_INFO"
	.sectionflags	@""
	.align	4


	//----- nvinfo : EIATTR_CUDA_API_VERSION
	.align		4
        /*0000*/ 	.byte	0x04, 0x37
        /*0002*/ 	.short	(.L_11 - .L_10)
.L_10:
        /*0004*/ 	.word	0x0000007c


	//----- nvinfo : EIATTR_KPARAM_INFO
	.align		4
.L_11:
        /*0008*/ 	.byte	0x04, 0x17
        /*000a*/ 	.short	(.L_13 - .L_12)
.L_12:
        /*000c*/ 	.word	0x00000000
        /*0010*/ 	.short	0x0006
        /*0012*/ 	.short	0x0030
        /*0014*/ 	.byte	0x00, 0xf0, 0x11, 0x00


	//----- nvinfo : EIATTR_KPARAM_INFO
	.align		4
.L_13:
        /*0018*/ 	.byte	0x04, 0x17
        /*001a*/ 	.short	(.L_15 - .L_14)
.L_14:
        /*001c*/ 	.word	0x00000000
        /*0020*/ 	.short	0x0005
        /*0022*/ 	.short	0x0028
        /*0024*/ 	.byte	0x00, 0xf4, 0x21, 0x00


	//----- nvinfo : EIATTR_KPARAM_INFO
	.align		4
.L_15:
        /*0028*/ 	.byte	0x04, 0x17
        /*002a*/ 	.short	(.L_17 - .L_16)
.L_16:
        /*002c*/ 	.word	0x00000000
        /*0030*/ 	.short	0x0004
        /*0032*/ 	.short	0x0020
        /*0034*/ 	.byte	0x00, 0xf4, 0x21, 0x00


	//----- nvinfo : EIATTR_KPARAM_INFO
	.align		4
.L_17:
        /*0038*/ 	.byte	0x04, 0x17
        /*003a*/ 	.short	(.L_19 - .L_18)
.L_18:
        /*003c*/ 	.word	0x00000000
        /*0040*/ 	.short	0x0003
        /*0042*/ 	.short	0x0018
        /*0044*/ 	.byte	0x00, 0xf4, 0x21, 0x00


	//----- nvinfo : EIATTR_KPARAM_INFO
	.align		4
.L_19:
        /*0048*/ 	.byte	0x04, 0x17
        /*004a*/ 	.short	(.L_21 - .L_20)
.L_20:
        /*004c*/ 	.word	0x00000000
        /*0050*/ 	.short	0x0002
        /*0052*/ 	.short	0x0010
        /*0054*/ 	.byte	0x00, 0xf4, 0x21, 0x00


	//----- nvinfo : EIATTR_KPARAM_INFO
	.align		4
.L_21:
        /*0058*/ 	.byte	0x04, 0x17
        /*005a*/ 	.short	(.L_23 - .L_22)
.L_22:
        /*005c*/ 	.word	0x00000000
        /*0060*/ 	.short	0x0001
        /*0062*/ 	.short	0x0008
        /*0064*/ 	.byte	0x00, 0xf4, 0x21, 0x00


	//----- nvinfo : EIATTR_KPARAM_INFO
	.align		4
.L_23:
        /*0068*/ 	.byte	0x04, 0x17
        /*006a*/ 	.short	(.L_25 - .L_24)
.L_24:
        /*006c*/ 	.word	0x00000000
        /*0070*/ 	.short	0x0000
        /*0072*/ 	.short	0x0000
        /*0074*/ 	.byte	0x00, 0xf4, 0x21, 0x00


	//----- nvinfo : EIATTR_SPARSE_MMA_MASK
	.align		4
.L_25:
        /*0078*/ 	.byte	0x03, 0x50
        /*007a*/ 	.short	0x0000


	//----- nvinfo : EIATTR_MAXREG_COUNT
	.align		4
        /*007c*/ 	.byte	0x03, 0x1b
        /*007e*/ 	.short	0x00ff


	//----- nvinfo : EIATTR_EXIT_INSTR_OFFSETS
	.align		4
        /*0080*/ 	.byte	0x04, 0x1c
        /*0082*/ 	.short	(.L_27 - .L_26)


	//   ....[0]....
.L_26:
        /*0084*/ 	.word	0x000003f0


	//----- nvinfo : EIATTR_REQNTID
	.align		4
.L_27:
        /*0088*/ 	.byte	0x04, 0x10
        /*008a*/ 	.short	(.L_29 - .L_28)
.L_28:
        /*008c*/ 	.word	0x00000080
        /*0090*/ 	.word	0x00000001
        /*0094*/ 	.word	0x00000001


	//----- nvinfo : EIATTR_CBANK_PARAM_SIZE
	.align		4
.L_29:
        /*0098*/ 	.byte	0x03, 0x19
        /*009a*/ 	.short	0x0034


	//----- nvinfo : EIATTR_PARAM_CBANK
	.align		4
        /*009c*/ 	.byte	0x04, 0x0a
        /*009e*/ 	.short	(.L_31 - .L_30)
	.align		4
.L_30:
        /*00a0*/ 	.word	index@(.nv.constant0.triton_poi_fused__native_batch_norm_legit_no_training_relu_10)
        /*00a4*/ 	.short	0x0210
        /*00a6*/ 	.short	0x0034


	//----- nvinfo : EIATTR_SW_WAR
	.align		4
.L_31:
        /*00a8*/ 	.byte	0x04, 0x36
        /*00aa*/ 	.short	(.L_33 - .L_32)
.L_32:
        /*00ac*/ 	.word	0x00000008
.L_33:


//--------------------- .nv.callgraph             --------------------------
	.section	.nv.callgraph,"",@"SHT_CUDA_CALLGRAPH"
	.align	4
	.sectionentsize	8
	.align		4
        /*0000*/ 	.word	0x00000000
	.align		4
        /*0004*/ 	.word	0xffffffff
	.align		4
        /*0008*/ 	.word	0x00000000
	.align		4
        /*000c*/ 	.word	0xfffffffe
	.align		4
        /*0010*/ 	.word	0x00000000
	.align		4
        /*0014*/ 	.word	0xfffffffd
	.align		4
        /*0018*/ 	.word	0x00000000
	.align		4
        /*001c*/ 	.word	0xfffffffc


//--------------------- .nv.constant4             --------------------------
	.section	.nv.constant4,"a",@progbits
	.align	8
	.align		8
.nv.constant4:
        /*0000*/ 	.dword	_$_str
	.align		8
        /*0008*/ 	.dword	_$_str_$_2


//--------------------- .text.triton_poi_fused__native_batch_norm_legit_no_training_relu_10 --------------------------
	.section	.text.triton_poi_fused__native_batch_norm_legit_no_training_relu_10,"ax",@progbits
	.align	128
        .global         triton_poi_fused__native_batch_norm_legit_no_training_relu_10
        .type           triton_poi_fused__native_batch_norm_legit_no_training_relu_10,@function
        .size           triton_poi_fused__native_batch_norm_legit_no_training_relu_10,(.L_x_1 - triton_poi_fused__native_batch_norm_legit_no_training_relu_10)
        .other          triton_poi_fused__native_batch_norm_legit_no_training_relu_10,@"STO_CUDA_ENTRY STV_DEFAULT"
triton_poi_fused__native_batch_norm_legit_no_training_relu_10:
.text.triton_poi_fused__native_batch_norm_legit_no_training_relu_10:
[----:B------:R-:W-:Y:S01]  /*0000*/  LDC R1, c[0x0][0x28] ;  /* 0x00000a00ff017b82 */ /* 0x000fe20000000800 */
[----:B------:R-:W1:Y:S07]  /*0010*/  S2R R0, SR_TID.X ;  /* 0x0000000000007919 */ /* 0x000e6e0000002100 */
[----:B------:R-:W2:Y:S01]  /*0020*/  LDC.64 R10, c[0x0][0x220] ;  /* 0x00008800ff0a7b82 */ /* 0x000ea20000000a00 */
[----:B------:R-:W-:Y:S01]  /*0030*/  ULDC.64 UR4, c[0x0][0x208] ;  /* 0x0000820000047ab9 */ /* 0x000fe20000000a00 */
[----:B------:R-:W3:Y:S06]  /*0040*/  S2R R5, SR_CTAID.X ;  /* 0x0000000000057919 */ /* 0x000eec0000002500 */
[----:B------:R-:W4:Y:S08]  /*0050*/  LDC.64 R8, c[0x0][0x218] ;  /* 0x00008600ff087b82 */ /* 0x000f300000000a00 */
[----:B------:R-:W5:Y:S08]  /*0060*/  LDC.64 R14, c[0x0][0x230] ;  /* 0x00008c00ff0e7b82 */ /* 0x000f700000000a00 */
[----:B------:R-:W4:Y:S01]  /*0070*/  LDC.64 R12, c[0x0][0x228] ;  /* 0x00008a00ff0c7b82 */ /* 0x000f220000000a00 */
[----:B-1----:R-:W-:-:S02]  /*0080*/  SHF.L.U32 R0, R0, 0x2, RZ ;  /* 0x0000000200007819 */ /* 0x002fc400000006ff */
[----:B---3--:R-:W-:Y:S02]  /*0090*/  SHF.R.S32.HI R3, RZ, 0x16, R5 ;  /* 0x00000016ff037819 */ /* 0x008fe40000011405 */
[----:B------:R-:W-:Y:S02]  /*00a0*/  LOP3.LUT R0, R0, 0x1fc, RZ, 0xc0, !PT ;  /* 0x000001fc00007812 */ /* 0x000fe400078ec0ff */
[----:B------:R-:W-:Y:S02]  /*00b0*/  SGXT R3, R3, 0x1 ;  /* 0x000000010303781a */ /* 0x000fe40000000200 */
[----:B------:R-:W-:Y:S02]  /*00c0*/  LEA R0, R5, R0, 0x9 ;  /* 0x0000000005007211 */ /* 0x000fe400078e48ff */
[----:B------:R-:W1:Y:S02]  /*00d0*/  LDC.64 R4, c[0x0][0x210] ;  /* 0x00008400ff047b82 */ /* 0x000e640000000a00 */
[----:B------:R-:W-:-:S04]  /*00e0*/  LEA.HI R3, R3, R0, RZ, 0x8 ;  /* 0x0000000003037211 */ /* 0x000fc800078f40ff */
[----:B------:R-:W-:-:S04]  /*00f0*/  SHF.R.S32.HI R3, RZ, 0x8, R3 ;  /* 0x00000008ff037819 */ /* 0x000fc80000011403 */
[----:B------:R-:W-:-:S04]  /*0100*/  LEA.HI R2, R3, R3, RZ, 0x6 ;  /* 0x0000000303027211 */ /* 0x000fc800078f30ff */
[----:B------:R-:W-:-:S04]  /*0110*/  LOP3.LUT R2, R2, 0xffffffc0, RZ, 0xc0, !PT ;  /* 0xffffffc002027812 */ /* 0x000fc800078ec0ff */
[----:B------:R-:W-:-:S05]  /*0120*/  IADD3 R3, R3, -R2, RZ ;  /* 0x8000000203037210 */ /* 0x000fca0007ffe0ff */
[----:B--2---:R-:W-:-:S06]  /*0130*/  IMAD.WIDE R10, R3, 0x4, R10 ;  /* 0x00000004030a7825 */ /* 0x004fcc00078e020a */
[----:B------:R-:W2:Y:S01]  /*0140*/  LDG.E.EL R10, desc[UR4][R10.64] ;  /* 0x000000040a0a7981 */ /* 0x000ea2000c2e1900 */
[----:B-1----:R-:W-:-:S04]  /*0150*/  IMAD.WIDE R4, R0, 0x4, R4 ;  /* 0x0000000400047825 */ /* 0x002fc800078e0204 */
[C---:B----4-:R-:W-:Y:S02]  /*0160*/  IMAD.WIDE R8, R3.reuse, 0x4, R8 ;  /* 0x0000000403087825 */ /* 0x050fe400078e0208 */
[----:B------:R-:W3:Y:S02]  /*0170*/  LDG.E.128 R4, desc[UR4][R4.64] ;  /* 0x0000000404047981 */ /* 0x000ee4000c1e1d00 */
[C---:B-----5:R-:W-:Y:S02]  /*0180*/  IMAD.WIDE R14, R3.reuse, 0x4, R14 ;  /* 0x00000004030e7825 */ /* 0x060fe400078e020e */
[----:B------:R1:W3:Y:S02]  /*0190*/  LDG.E.EL R2, desc[UR4][R8.64] ;  /* 0x0000000408027981 */ /* 0x0002e4000c2e1900 */
[----:B0-----:R-:W-:Y:S02]  /*01a0*/  IMAD.WIDE R12, R3, 0x4, R12 ;  /* 0x00000004030c7825 */ /* 0x001fe400078e020c */
[----:B------:R-:W4:Y:S04]  /*01b0*/  LDG.E.EL R14, desc[UR4][R14.64] ;  /* 0x000000040e0e7981 */ /* 0x000f28000c2e1900 */
[----:B------:R0:W4:Y:S01]  /*01c0*/  LDG.E.EL R3, desc[UR4][R12.64] ;  /* 0x000000040c037981 */ /* 0x000122000c2e1900 */
[----:B------:R-:W-:Y:S01]  /*01d0*/  HFMA2.MMA R16, -RZ, RZ, 1.625, 0 ;  /* 0x3e800000ff107435 */ /* 0x000fe200000001ff */
[----:B-1----:R-:W1:Y:S02]  /*01e0*/  LDC.64 R8, c[0x0][0x238] ;  /* 0x00008e00ff087b82 */ /* 0x002e640000000a00 */
[----:B-1----:R-:W-:-:S04]  /*01f0*/  IMAD.WIDE R8, R0, 0x4, R8 ;  /* 0x0000000400087825 */ /* 0x002fc800078e0208 */
[----:B--2---:R-:W-:-:S04]  /*0200*/  FADD R10, R10, 9.9999997473787516356e-06 ;  /* 0x3727c5ac0a0a7421 */ /* 0x004fc80000000000 */
[----:B------:R-:W1:Y:S02]  /*0210*/  MUFU.SQRT R11, R10 ;  /* 0x0000000a000b7308 */ /* 0x000e640000002000 */
[C---:B-1----:R-:W-:Y:S02]  /*0220*/  FSETP.GT.AND P0, PT, R11.reuse, 8.50705917302346158658e+37, PT ;  /* 0x7e8000000b00780b */ /* 0x042fe40003f04000 */
[----:B------:R-:W-:-:S11]  /*0230*/  FSETP.GEU.AND P1, PT, R11, 1.175494350822287508e-38, PT ;  /* 0x008000000b00780b */ /* 0x000fd60003f2e000 */
[----:B------:R-:W-:-:S04]  /*0240*/  @P0 FMUL R11, R11, 0.25 ;  /* 0x3e8000000b0b0820 */ /* 0x000fc80000400000 */
[----:B------:R-:W-:-:S06]  /*0250*/  @!P1 FMUL R11, R11, 16777216 ;  /* 0x4b8000000b0b9820 */ /* 0x000fcc0000400000 */
[----:B------:R-:W1:Y:S01]  /*0260*/  MUFU.RCP R11, R11 ;  /* 0x0000000b000b7308 */ /* 0x000e620000001000 */
[----:B0-----:R-:W-:Y:S01]  /*0270*/  FSEL R12, R16, 1, P0 ;  /* 0x3f800000100c7808 */ /* 0x001fe20000000000 */
[----:B---3--:R-:W-:-:S04]  /*0280*/  FADD R13, R4, -R2 ;  /* 0x80000002040d7221 */ /* 0x008fc80000000000 */
[----:B------:R-:W-:Y:S01]  /*0290*/  @!P1 FMUL R12, R12, 16777216 ;  /* 0x4b8000000c0c9820 */ /* 0x000fe20000400000 */
[--C-:B------:R-:W-:Y:S01]  /*02a0*/  FADD R5, R5, -R2.reuse ;  /* 0x8000000205057221 */ /* 0x100fe20000000000 */
[--C-:B------:R-:W-:Y:S01]  /*02b0*/  FADD R15, R6, -R2.reuse ;  /* 0x80000002060f7221 */ /* 0x100fe20000000000 */
[----:B------:R-:W-:Y:S01]  /*02c0*/  FADD R7, R7, -R2 ;  /* 0x8000000207077221 */ /* 0x000fe20000000000 */
[----:B-1----:R-:W-:-:S04]  /*02d0*/  FMUL R12, R11, R12 ;  /* 0x0000000c0b0c7220 */ /* 0x002fc80000400000 */
[C---:B------:R-:W-:Y:S01]  /*02e0*/  FMUL R13, R12.reuse, R13 ;  /* 0x0000000d0c0d7220 */ /* 0x040fe20000400000 */
[C---:B------:R-:W-:Y:S01]  /*02f0*/  FMUL R5, R12.reuse, R5 ;  /* 0x000000050c057220 */ /* 0x040fe20000400000 */
[C---:B------:R-:W-:Y:S01]  /*0300*/  FMUL R15, R12.reuse, R15 ;  /* 0x0000000f0c0f7220 */ /* 0x040fe20000400000 */
[----:B------:R-:W-:Y:S01]  /*0310*/  FMUL R7, R12, R7 ;  /* 0x000000070c077220 */ /* 0x000fe20000400000 */
[C-C-:B----4-:R-:W-:Y:S01]  /*0320*/  FFMA R13, R3.reuse, R13, R14.reuse ;  /* 0x0000000d030d7223 */ /* 0x150fe2000000000e */
[C-C-:B------:R-:W-:Y:S01]  /*0330*/  FFMA R5, R3.reuse, R5, R14.reuse ;  /* 0x0000000503057223 */ /* 0x140fe2000000000e */
[C-C-:B------:R-:W-:Y:S01]  /*0340*/  FFMA R15, R3.reuse, R15, R14.reuse ;  /* 0x0000000f030f7223 */ /* 0x140fe2000000000e */
[----:B------:R-:W-:Y:S02]  /*0350*/  FFMA R7, R3, R7, R14 ;  /* 0x0000000703077223 */ /* 0x000fe4000000000e */
[----:B------:R-:W-:Y:S02]  /*0360*/  FSETP.GEU.AND P3, PT, R13, RZ, PT ;  /* 0x000000ff0d00720b */ /* 0x000fe40003f6e000 */
[----:B------:R-:W-:-:S02]  /*0370*/  FSETP.GEU.AND P2, PT, R5, RZ, PT ;  /* 0x000000ff0500720b */ /* 0x000fc40003f4e000 */
[----:B------:R-:W-:Y:S02]  /*0380*/  FSETP.GEU.AND P1, PT, R15, RZ, PT ;  /* 0x000000ff0f00720b */ /* 0x000fe40003f2e000 */
[----:B------:R-:W-:Y:S02]  /*0390*/  FSETP.GEU.AND P0, PT, R7, RZ, PT ;  /* 0x000000ff0700720b */ /* 0x000fe40003f0e000 */
[----:B------:R-:W-:Y:S02]  /*03a0*/  SEL R4, R13, RZ, P3 ;  /* 0x000000ff0d047207 */ /* 0x000fe40001800000 */
[----:B------:R-:W-:Y:S02]  /*03b0*/  SEL R5, R5, RZ, P2 ;  /* 0x000000ff05057207 */ /* 0x000fe40001000000 */
[----:B------:R-:W-:Y:S02]  /*03c0*/  SEL R6, R15, RZ, P1 ;  /* 0x000000ff0f067207 */ /* 0x000fe40000800000 */
[----:B------:R-:W-:-:S05]  /*03d0*/  SEL R7, R7, RZ, P0 ;  /* 0x000000ff07077207 */ /* 0x000fca0000000000 */
[----:B------:R-:W-:Y:S01]  /*03e0*/  STG.E.128 desc[UR4][R8.64], R4 ;  /* 0x0000000408007986 */ /* 0x000fe2000c101d04 */
[----:B------:R-:W-:Y:S05]  /*03f0*/  EXIT ;  /* 0x000000000000794d */ /* 0x000fea0003800000 */
.L_x_0:
[----:B------:R-:W-:-:S00]  /*0400*/  BRA `(.L_x_0) ;  /* 0xfffffffc00fc7947 */ /* 0x000fc0000383ffff */
[----:B------:R-:W-:-:S00]  /*0410*/  NOP ;  /* 0x0000000000007918 */ /* 0x000fc00000000000 */
        /* <DEDUP_REMOVED lines=14> */
.L_x_1:


//--------------------- .nv.global.init           --------------------------
	.section	.nv.global.init,"aw",@progbits
.nv.global.init:
	.type		_$_str,@object
	.size		_$_str,(_$_str_$_2 - _$_str)
_$_str:
        /*0000*/ 	.byte	0x5f, 0x5f, 0x43, 0x55, 0x44, 0x41, 0x5f, 0x46, 0x54, 0x5a, 0x00
	.type		_$_str_$_2,@object
	.size		_$_str_$_2,(.L_1 - _$_str_$_2)
_$_str_$_2:
        /*000b*/ 	.byte	0x5f, 0x5f, 0x43, 0x55, 0x44, 0x41, 0x5f, 0x50, 0x52, 0x45, 0x43, 0x5f, 0x53, 0x51, 0x52, 0x54
        /*001b*/ 	.byte	0x00
.L_1:


//--------------------- .nv.constant0.triton_poi_fused__native_batch_norm_legit_no_training_relu_10 --------------------------
	.section	.nv.constant0.triton_poi_fused__native_batch_norm_legit_no_training_relu_10,"a",@progbits
	.sectionflags	@""
	.align	4
.nv.constant0.triton_poi_fused__native_batch_norm_legit_no_training_relu_10:
	.zero		580
